//
// Generated by NVIDIA NVVM Compiler
//
// Compiler Build ID: CL-36424714
// Cuda compilation tools, release 13.0, V13.0.88
// Based on NVVM 20.0.0
//

.version 9.0
.target sm_100
.address_size 64

	// .globl	_Z6d_gemmPdS_S_mmmddbb

.visible .entry _Z6d_gemmPdS_S_mmmddbb(
	.param .u64 .ptr .align 1 _Z6d_gemmPdS_S_mmmddbb_param_0,
	.param .u64 .ptr .align 1 _Z6d_gemmPdS_S_mmmddbb_param_1,
	.param .u64 .ptr .align 1 _Z6d_gemmPdS_S_mmmddbb_param_2,
	.param .u64 _Z6d_gemmPdS_S_mmmddbb_param_3,
	.param .u64 _Z6d_gemmPdS_S_mmmddbb_param_4,
	.param .u64 _Z6d_gemmPdS_S_mmmddbb_param_5,
	.param .f64 _Z6d_gemmPdS_S_mmmddbb_param_6,
	.param .f64 _Z6d_gemmPdS_S_mmmddbb_param_7,
	.param .u8 _Z6d_gemmPdS_S_mmmddbb_param_8,
	.param .u8 _Z6d_gemmPdS_S_mmmddbb_param_9
)
{
	.reg .pred 	%p<11>;
	.reg .b32 	%r<10>;
	.reg .b64 	%rd<112>;
	.reg .b64 	%fd<77>;

	ld.param.u64 	%rd28, [_Z6d_gemmPdS_S_mmmddbb_param_0];
	ld.param.u64 	%rd29, [_Z6d_gemmPdS_S_mmmddbb_param_1];
	ld.param.u64 	%rd25, [_Z6d_gemmPdS_S_mmmddbb_param_2];
	ld.param.u64 	%rd26, [_Z6d_gemmPdS_S_mmmddbb_param_4];
	ld.param.u64 	%rd27, [_Z6d_gemmPdS_S_mmmddbb_param_5];
	ld.param.f64 	%fd10, [_Z6d_gemmPdS_S_mmmddbb_param_7];
	cvta.to.global.u64 	%rd1, %rd29;
	cvta.to.global.u64 	%rd2, %rd28;
	mov.u32 	%r1, %tid.x;
	mov.u32 	%r2, %ctaid.x;
	mov.u32 	%r3, %ntid.x;
	mad.lo.s32 	%r4, %r2, %r3, %r1;
	cvt.s64.s32 	%rd3, %r4;
	or.b64  	%rd30, %rd3, %rd27;
	and.b64  	%rd31, %rd30, -4294967296;
	setp.ne.s64 	%p1, %rd31, 0;
	@%p1 bra 	$L__BB0_2;
	cvt.u32.u64 	%r5, %rd27;
	cvt.u32.u64 	%r6, %rd3;
	div.u32 	%r7, %r6, %r5;
	mul.lo.s32 	%r8, %r7, %r5;
	sub.s32 	%r9, %r6, %r8;
	cvt.u64.u32 	%rd105, %r7;
	cvt.u64.u32 	%rd106, %r9;
	bra.uni 	$L__BB0_3;
$L__BB0_2:
	div.u64 	%rd105, %rd3, %rd27;
	mul.lo.s64 	%rd32, %rd105, %rd27;
	sub.s64 	%rd106, %rd3, %rd32;
$L__BB0_3:
	cvta.to.global.u64 	%rd33, %rd25;
	shl.b64 	%rd34, %rd3, 3;
	add.s64 	%rd10, %rd33, %rd34;
	ld.global.f64 	%fd11, [%rd10];
	mul.f64 	%fd74, %fd10, %fd11;
	st.global.f64 	[%rd10], %fd74;
	setp.eq.s64 	%p2, %rd26, 0;
	@%p2 bra 	$L__BB0_15;
	cvt.s64.s32 	%rd36, %rd105;
	mul.lo.s64 	%rd11, %rd36, %rd26;
	cvt.s64.s32 	%rd12, %rd106;
	setp.lt.u64 	%p3, %rd26, 8;
	mov.b64 	%rd110, 0;
	@%p3 bra 	$L__BB0_7;
	and.b64  	%rd110, %rd26, -8;
	mov.b64 	%rd108, 0;
	mov.u64 	%rd107, %rd110;
$L__BB0_6:
	.pragma "nounroll";
	ld.param.f64 	%fd69, [_Z6d_gemmPdS_S_mmmddbb_param_6];
	add.s64 	%rd38, %rd108, %rd11;
	shl.b64 	%rd39, %rd38, 3;
	add.s64 	%rd40, %rd2, %rd39;
	ld.global.f64 	%fd12, [%rd40];
	mul.f64 	%fd13, %fd69, %fd12;
	mad.lo.s64 	%rd41, %rd108, %rd27, %rd12;
	shl.b64 	%rd42, %rd41, 3;
	add.s64 	%rd43, %rd1, %rd42;
	ld.global.f64 	%fd14, [%rd43];
	fma.rn.f64 	%fd15, %fd13, %fd14, %fd74;
	st.global.f64 	[%rd10], %fd15;
	ld.global.f64 	%fd16, [%rd40+8];
	mul.f64 	%fd17, %fd69, %fd16;
	shl.b64 	%rd44, %rd27, 3;
	add.s64 	%rd45, %rd43, %rd44;
	ld.global.f64 	%fd18, [%rd45];
	fma.rn.f64 	%fd19, %fd17, %fd18, %fd15;
	st.global.f64 	[%rd10], %fd19;
	ld.global.f64 	%fd20, [%rd40+16];
	mul.f64 	%fd21, %fd69, %fd20;
	add.s64 	%rd46, %rd45, %rd44;
	ld.global.f64 	%fd22, [%rd46];
	fma.rn.f64 	%fd23, %fd21, %fd22, %fd19;
	st.global.f64 	[%rd10], %fd23;
	ld.global.f64 	%fd24, [%rd40+24];
	mul.f64 	%fd25, %fd69, %fd24;
	add.s64 	%rd47, %rd46, %rd44;
	ld.global.f64 	%fd26, [%rd47];
	fma.rn.f64 	%fd27, %fd25, %fd26, %fd23;
	st.global.f64 	[%rd10], %fd27;
	ld.global.f64 	%fd28, [%rd40+32];
	mul.f64 	%fd29, %fd69, %fd28;
	add.s64 	%rd48, %rd47, %rd44;
	ld.global.f64 	%fd30, [%rd48];
	fma.rn.f64 	%fd31, %fd29, %fd30, %fd27;
	st.global.f64 	[%rd10], %fd31;
	ld.global.f64 	%fd32, [%rd40+40];
	mul.f64 	%fd33, %fd69, %fd32;
	add.s64 	%rd49, %rd48, %rd44;
	ld.global.f64 	%fd34, [%rd49];
	fma.rn.f64 	%fd35, %fd33, %fd34, %fd31;
	st.global.f64 	[%rd10], %fd35;
	ld.global.f64 	%fd36, [%rd40+48];
	mul.f64 	%fd37, %fd69, %fd36;
	add.s64 	%rd50, %rd49, %rd44;
	ld.global.f64 	%fd38, [%rd50];
	fma.rn.f64 	%fd39, %fd37, %fd38, %fd35;
	st.global.f64 	[%rd10], %fd39;
	ld.global.f64 	%fd40, [%rd40+56];
	mul.f64 	%fd41, %fd69, %fd40;
	add.s64 	%rd51, %rd50, %rd44;
	ld.global.f64 	%fd42, [%rd51];
	fma.rn.f64 	%fd74, %fd41, %fd42, %fd39;
	st.global.f64 	[%rd10], %fd74;
	add.s64 	%rd108, %rd108, 8;
	add.s64 	%rd107, %rd107, -8;
	setp.ne.s64 	%p4, %rd107, 0;
	@%p4 bra 	$L__BB0_6;
$L__BB0_7:
	and.b64  	%rd19, %rd26, 7;
	setp.eq.s64 	%p5, %rd19, 0;
	@%p5 bra 	$L__BB0_15;
	and.b64  	%rd20, %rd26, 3;
	setp.lt.u64 	%p6, %rd19, 4;
	@%p6 bra 	$L__BB0_10;
	ld.param.f64 	%fd70, [_Z6d_gemmPdS_S_mmmddbb_param_6];
	add.s64 	%rd52, %rd110, %rd11;
	shl.b64 	%rd53, %rd52, 3;
	add.s64 	%rd54, %rd2, %rd53;
	ld.global.f64 	%fd43, [%rd54];
	mul.f64 	%fd44, %fd70, %fd43;
	mad.lo.s64 	%rd55, %rd110, %rd27, %rd12;
	shl.b64 	%rd56, %rd55, 3;
	add.s64 	%rd57, %rd1, %rd56;
	ld.global.f64 	%fd45, [%rd57];
	fma.rn.f64 	%fd46, %fd44, %fd45, %fd74;
	st.global.f64 	[%rd10], %fd46;
	add.s64 	%rd58, %rd110, 1;
	and.b64  	%rd59, %rd58, 4294967295;
	add.s64 	%rd60, %rd59, %rd11;
	shl.b64 	%rd61, %rd60, 3;
	add.s64 	%rd62, %rd2, %rd61;
	ld.global.f64 	%fd47, [%rd62];
	mul.f64 	%fd48, %fd70, %fd47;
	mad.lo.s64 	%rd63, %rd59, %rd27, %rd12;
	shl.b64 	%rd64, %rd63, 3;
	add.s64 	%rd65, %rd1, %rd64;
	ld.global.f64 	%fd49, [%rd65];
	fma.rn.f64 	%fd50, %fd48, %fd49, %fd46;
	st.global.f64 	[%rd10], %fd50;
	add.s64 	%rd66, %rd110, 2;
	and.b64  	%rd67, %rd66, 4294967295;
	add.s64 	%rd68, %rd67, %rd11;
	shl.b64 	%rd69, %rd68, 3;
	add.s64 	%rd70, %rd2, %rd69;
	ld.global.f64 	%fd51, [%rd70];
	mul.f64 	%fd52, %fd70, %fd51;
	mad.lo.s64 	%rd71, %rd67, %rd27, %rd12;
	shl.b64 	%rd72, %rd71, 3;
	add.s64 	%rd73, %rd1, %rd72;
	ld.global.f64 	%fd53, [%rd73];
	fma.rn.f64 	%fd54, %fd52, %fd53, %fd50;
	st.global.f64 	[%rd10], %fd54;
	add.s64 	%rd74, %rd110, 3;
	and.b64  	%rd75, %rd74, 4294967295;
	add.s64 	%rd76, %rd75, %rd11;
	shl.b64 	%rd77, %rd76, 3;
	add.s64 	%rd78, %rd2, %rd77;
	ld.global.f64 	%fd55, [%rd78];
	mul.f64 	%fd56, %fd70, %fd55;
	mad.lo.s64 	%rd79, %rd75, %rd27, %rd12;
	shl.b64 	%rd80, %rd79, 3;
	add.s64 	%rd81, %rd1, %rd80;
	ld.global.f64 	%fd57, [%rd81];
	fma.rn.f64 	%fd74, %fd56, %fd57, %fd54;
	st.global.f64 	[%rd10], %fd74;
	add.s64 	%rd82, %rd110, 4;
	and.b64  	%rd110, %rd82, 4294967295;
$L__BB0_10:
	setp.eq.s64 	%p7, %rd20, 0;
	@%p7 bra 	$L__BB0_15;
	setp.eq.s64 	%p8, %rd20, 1;
	@%p8 bra 	$L__BB0_13;
	ld.param.f64 	%fd71, [_Z6d_gemmPdS_S_mmmddbb_param_6];
	add.s64 	%rd83, %rd110, %rd11;
	shl.b64 	%rd84, %rd83, 3;
	add.s64 	%rd85, %rd2, %rd84;
	ld.global.f64 	%fd58, [%rd85];
	mul.f64 	%fd59, %fd71, %fd58;
	mad.lo.s64 	%rd86, %rd110, %rd27, %rd12;
	shl.b64 	%rd87, %rd86, 3;
	add.s64 	%rd88, %rd1, %rd87;
	ld.global.f64 	%fd60, [%rd88];
	fma.rn.f64 	%fd61, %fd59, %fd60, %fd74;
	st.global.f64 	[%rd10], %fd61;
	add.s64 	%rd89, %rd110, 1;
	and.b64  	%rd90, %rd89, 4294967295;
	add.s64 	%rd91, %rd90, %rd11;
	shl.b64 	%rd92, %rd91, 3;
	add.s64 	%rd93, %rd2, %rd92;
	ld.global.f64 	%fd62, [%rd93];
	mul.f64 	%fd63, %fd71, %fd62;
	mad.lo.s64 	%rd94, %rd90, %rd27, %rd12;
	shl.b64 	%rd95, %rd94, 3;
	add.s64 	%rd96, %rd1, %rd95;
	ld.global.f64 	%fd64, [%rd96];
	fma.rn.f64 	%fd74, %fd63, %fd64, %fd61;
	st.global.f64 	[%rd10], %fd74;
	add.s64 	%rd97, %rd110, 2;
	and.b64  	%rd110, %rd97, 4294967295;
$L__BB0_13:
	and.b64  	%rd98, %rd26, 1;
	setp.eq.b64 	%p9, %rd98, 1;
	not.pred 	%p10, %p9;
	@%p10 bra 	$L__BB0_15;
	ld.param.f64 	%fd72, [_Z6d_gemmPdS_S_mmmddbb_param_6];
	add.s64 	%rd99, %rd110, %rd11;
	shl.b64 	%rd100, %rd99, 3;
	add.s64 	%rd101, %rd2, %rd100;
	ld.global.f64 	%fd65, [%rd101];
	mul.f64 	%fd66, %fd72, %fd65;
	mad.lo.s64 	%rd102, %rd110, %rd27, %rd12;
	shl.b64 	%rd103, %rd102, 3;
	add.s64 	%rd104, %rd1, %rd103;
	ld.global.f64 	%fd67, [%rd104];
	fma.rn.f64 	%fd68, %fd66, %fd67, %fd74;
	st.global.f64 	[%rd10], %fd68;
$L__BB0_15:
	ret;

}


// ===== COMPILED SASS (sm_100) =====

	.target	sm_100

	.elftype	@"ET_EXEC"


//--------------------- .note.nv.tkinfo           --------------------------
	.section	.note.nv.tkinfo,"",@"SHT_NOTE"
	.sectionflags	@"SHF_NOTE_NV_TKINFO"
	.tkinfo
        /*0018*/ 	.word	0x00000002
        /*0030*/ 	.string	""
        /*0030*/ 	.string	"ptxas"
        /*0030*/ 	.string	"Cuda compilation tools, release 13.0, V13.0.88"
        /*0030*/ 	.string	"Build cuda_13.0.r13.0/compiler.36424714_0"
        /*0030*/ 	.string	"-arch sm_100 -m 64 "



//--------------------- .note.nv.cuinfo           --------------------------
	.section	.note.nv.cuinfo,"",@"SHT_NOTE"
	.sectionflags	@"SHF_NOTE_NV_CUINFO"
        /*0018*/ 	.short	0x0002
        /*001a*/ 	.short	0x0064
        /*001c*/ 	.short	0x0082
	.zero		2


//--------------------- .nv.info                  --------------------------
	.section	.nv.info,"",@"SHT_CUDA_INFO"
	.align	4


	//----- nvinfo : EIATTR_REGCOUNT
	.align		4
        /*0000*/ 	.byte	0x04, 0x2f
        /*0002*/ 	.short	(.L_1 - .L_0)
	.align		4
.L_0:
        /*0004*/ 	.word	index@(_Z6d_gemmPdS_S_mmmddbb)
        /*0008*/ 	.word	0x00000020


	//----- nvinfo : EIATTR_FRAME_SIZE
	.align		4
.L_1:
        /*000c*/ 	.byte	0x04, 0x11
        /*000e*/ 	.short	(.L_3 - .L_2)
	.align		4
.L_2:
        /*0010*/ 	.word	index@($__internal_0_$__cuda_sm20_div_u64)
        /*0014*/ 	.word	0x00000000


	//----- nvinfo : EIATTR_FRAME_SIZE
	.align		4
.L_3:
        /*0018*/ 	.byte	0x04, 0x11
        /*001a*/ 	.short	(.L_5 - .L_4)
	.align		4
.L_4:
        /*001c*/ 	.word	index@(_Z6d_gemmPdS_S_mmmddbb)
        /*0020*/ 	.word	0x00000000


	//----- nvinfo : EIATTR_MIN_STACK_SIZE
	.align		4
.L_5:
        /*0024*/ 	.byte	0x04, 0x12
        /*0026*/ 	.short	(.L_7 - .L_6)
	.align		4
.L_6:
        /*0028*/ 	.word	index@(_Z6d_gemmPdS_S_mmmddbb)
        /*002c*/ 	.word	0x00000000
.L_7:


//--------------------- .nv.compat                --------------------------
	.section	.nv.compat,"",@"SHT_CUDA_COMPAT_INFO"
	.align	4
        /*0000*/ 	.byte	0x02, 0x09, 0x00, 0x00, 0x02, 0x02, 0x01, 0x00, 0x02, 0x05, 0x05, 0x00, 0x03, 0x07, 0x01, 0x01
        /*0010*/ 	.byte	0x02, 0x03, 0x00, 0x00, 0x02, 0x06, 0x01, 0x00, 0x04, 0x0b, 0x08, 0x00, 0x01, 0x00, 0x00, 0x00
        /*0020*/ 	.byte	0x00, 0x00, 0x00, 0x00


//--------------------- .nv.info._Z6d_gemmPdS_S_mmmddbb --------------------------
	.section	.nv.info._Z6d_gemmPdS_S_mmmddbb,"",@"SHT_CUDA_INFO"
	.sectionflags	@""
	.align	4


	//----- nvinfo : EIATTR_CUDA_API_VERSION
	.align		4
        /*0000*/ 	.byte	0x04, 0x37
        /*0002*/ 	.short	(.L_9 - .L_8)
.L_8:
        /*0004*/ 	.word	0x00000082


	//----- nvinfo : EIATTR_KPARAM_INFO
	.align		4
.L_9:
        /*0008*/ 	.byte	0x04, 0x17
        /*000a*/ 	.short	(.L_11 - .L_10)
.L_10:
        /*000c*/ 	.word	0x00000000
        /*0010*/ 	.short	0x0009
        /*0012*/ 	.short	0x0041
        /*0014*/ 	.byte	0x00, 0xf0, 0x05, 0x00


	//----- nvinfo : EIATTR_KPARAM_INFO
	.align		4
.L_11:
        /*0018*/ 	.byte	0x04, 0x17
        /*001a*/ 	.short	(.L_13 - .L_12)
.L_12:
        /*001c*/ 	.word	0x00000000
        /*0020*/ 	.short	0x0008
        /*0022*/ 	.short	0x0040
        /*0024*/ 	.byte	0x00, 0xf0, 0x05, 0x00


	//----- nvinfo : EIATTR_KPARAM_INFO
	.align		4
.L_13:
        /*0028*/ 	.byte	0x04, 0x17
        /*002a*/ 	.short	(.L_15 - .L_14)
.L_14:
        /*002c*/ 	.word	0x00000000
        /*0030*/ 	.short	0x0007
        /*0032*/ 	.short	0x0038
        /*0034*/ 	.byte	0x00, 0xf0, 0x21, 0x00


	//----- nvinfo : EIATTR_KPARAM_INFO
	.align		4
.L_15:
        /*0038*/ 	.byte	0x04, 0x17
        /*003a*/ 	.short	(.L_17 - .L_16)
.L_16:
        /*003c*/ 	.word	0x00000000
        /*0040*/ 	.short	0x0006
        /*0042*/ 	.short	0x0030
        /*0044*/ 	.byte	0x00, 0xf0, 0x21, 0x00


	//----- nvinfo : EIATTR_KPARAM_INFO
	.align		4
.L_17:
        /*0048*/ 	.byte	0x04, 0x17
        /*004a*/ 	.short	(.L_19 - .L_18)
.L_18:
        /*004c*/ 	.word	0x00000000
        /*0050*/ 	.short	0x0005
        /*0052*/ 	.short	0x0028
        /*0054*/ 	.byte	0x00, 0xf0, 0x21, 0x00


	//----- nvinfo : EIATTR_KPARAM_INFO
	.align		4
.L_19:
        /*0058*/ 	.byte	0x04, 0x17
        /*005a*/ 	.short	(.L_21 - .L_20)
.L_20:
        /*005c*/ 	.word	0x00000000
        /*0060*/ 	.short	0x0004
        /*0062*/ 	.short	0x0020
        /*0064*/ 	.byte	0x00, 0xf0, 0x21, 0x00


	//----- nvinfo : EIATTR_KPARAM_INFO
	.align		4
.L_21:
        /*0068*/ 	.byte	0x04, 0x17
        /*006a*/ 	.short	(.L_23 - .L_22)
.L_22:
        /*006c*/ 	.word	0x00000000
        /*0070*/ 	.short	0x0003
        /*0072*/ 	.short	0x0018
        /*0074*/ 	.byte	0x00, 0xf0, 0x21, 0x00


	//----- nvinfo : EIATTR_KPARAM_INFO
	.align		4
.L_23:
        /*0078*/ 	.byte	0x04, 0x17
        /*007a*/ 	.short	(.L_25 - .L_24)
.L_24:
        /*007c*/ 	.word	0x00000000
        /*0080*/ 	.short	0x0002
        /*0082*/ 	.short	0x0010
        /*0084*/ 	.byte	0x00, 0xf5, 0x21, 0x00


	//----- nvinfo : EIATTR_KPARAM_INFO
	.align		4
.L_25:
        /*0088*/ 	.byte	0x04, 0x17
        /*008a*/ 	.short	(.L_27 - .L_26)
.L_26:
        /*008c*/ 	.word	0x00000000
        /*0090*/ 	.short	0x0001
        /*0092*/ 	.short	0x0008
        /*0094*/ 	.byte	0x00, 0xf5, 0x21, 0x00


	//----- nvinfo : EIATTR_KPARAM_INFO
	.align		4
.L_27:
        /*0098*/ 	.byte	0x04, 0x17
        /*009a*/ 	.short	(.L_29 - .L_28)
.L_28:
        /*009c*/ 	.word	0x00000000
        /*00a0*/ 	.short	0x0000
        /*00a2*/ 	.short	0x0000
        /*00a4*/ 	.byte	0x00, 0xf5, 0x21, 0x00


	//----- nvinfo : EIATTR_SPARSE_MMA_MASK
	.align		4
.L_29:
        /*00a8*/ 	.byte	0x03, 0x50
        /*00aa*/ 	.short	0x0000


	//----- nvinfo : EIATTR_MAXREG_COUNT
	.align		4
        /*00ac*/ 	.byte	0x03, 0x1b
        /*00ae*/ 	.short	0x00ff


	//----- nvinfo : EIATTR_MERCURY_ISA_VERSION
	.align		4
        /*00b0*/ 	.byte	0x03, 0x5f
        /*00b2*/ 	.short	0x0101


	//----- nvinfo : EIATTR_VRC_CTA_INIT_COUNT
	.align		4
        /*00b4*/ 	.byte	0x02, 0x4a
	.zero		1
	.zero		1


	//----- nvinfo : EIATTR_EXIT_INSTR_OFFSETS
	.align		4
        /*00b8*/ 	.byte	0x04, 0x1c
        /*00ba*/ 	.short	(.L_31 - .L_30)


	//   ....[0]....
.L_30:
        /*00bc*/ 	.word	0x00000350


	//   ....[1]....
        /*00c0*/ 	.word	0x00000950


	//   ....[2]....
        /*00c4*/ 	.word	0x00000e40


	//   ....[3]....
        /*00c8*/ 	.word	0x00001140


	//   ....[4]....
        /*00cc*/ 	.word	0x000012c0


	//----- nvinfo : EIATTR_CRS_STACK_SIZE
	.align		4
.L_31:
        /*00d0*/ 	.byte	0x04, 0x1e
        /*00d2*/ 	.short	(.L_33 - .L_32)
.L_32:
        /*00d4*/ 	.word	0x00000000


	//----- nvinfo : EIATTR_CBANK_PARAM_SIZE
	.align		4
.L_33:
        /*00d8*/ 	.byte	0x03, 0x19
        /*00da*/ 	.short	0x0042


	//----- nvinfo : EIATTR_PARAM_CBANK
	.align		4
        /*00dc*/ 	.byte	0x04, 0x0a
        /*00de*/ 	.short	(.L_35 - .L_34)
	.align		4
.L_34:
        /*00e0*/ 	.word	index@(.nv.constant0._Z6d_gemmPdS_S_mmmddbb)
        /*00e4*/ 	.short	0x0380
        /*00e6*/ 	.short	0x0042


	//----- nvinfo : EIATTR_SW_WAR
	.align		4
.L_35:
        /*00e8*/ 	.byte	0x04, 0x36
        /*00ea*/ 	.short	(.L_37 - .L_36)
.L_36:
        /*00ec*/ 	.word	0x00000008
.L_37:


//--------------------- .nv.callgraph             --------------------------
	.section	.nv.callgraph,"",@"SHT_CUDA_CALLGRAPH"
	.align	4
	.sectionentsize	8
	.align		4
        /*0000*/ 	.word	0x00000000
	.align		4
        /*0004*/ 	.word	0xffffffff
	.align		4
        /*0008*/ 	.word	0x00000000
	.align		4
        /*000c*/ 	.word	0xfffffffe
	.align		4
        /*0010*/ 	.word	0x00000000
	.align		4
        /*0014*/ 	.word	0xfffffffd
	.align		4
        /*0018*/ 	.word	0x00000000
	.align		4
        /*001c*/ 	.word	0xfffffffc


//--------------------- .text._Z6d_gemmPdS_S_mmmddbb --------------------------
	.section	.text._Z6d_gemmPdS_S_mmmddbb,"ax",@progbits
	.align	128
        .global         _Z6d_gemmPdS_S_mmmddbb
        .type           _Z6d_gemmPdS_S_mmmddbb,@function
        .size           _Z6d_gemmPdS_S_mmmddbb,(.L_x_8 - _Z6d_gemmPdS_S_mmmddbb)
        .other          _Z6d_gemmPdS_S_mmmddbb,@"STO_CUDA_ENTRY STV_DEFAULT"
_Z6d_gemmPdS_S_mmmddbb:
.text._Z6d_gemmPdS_S_mmmddbb:
[----:B------:R-:W-:Y:S01]  /*0000*/  LDC R1, c[0x0][0x37c] ;  /* 0x0000df00ff017b82 */ /* 0x000fe20000000800 */
[----:B------:R-:W0:Y:S07]  /*0010*/  S2R R5, SR_TID.X ;  /* 0x0000000000057919 */ /* 0x000e2e0000002100 */
[----:B------:R-:W0:Y:S01]  /*0020*/  S2UR UR4, SR_CTAID.X ;  /* 0x00000000000479c3 */ /* 0x000e220000002500 */
[----:B------:R-:W1:Y:S01]  /*0030*/  LDCU UR5, c[0x0][0x3ac] ;  /* 0x00007580ff0577ac */ /* 0x000e620008000800 */
[----:B------:R-:W-:Y:S01]  /*0040*/  BSSY.RECONVERGENT B0, `(.L_x_0) ;  /* 0x0000026000007945 */ /* 0x000fe20003800200 */
[----:B------:R-:W2:Y:S05]  /*0050*/  LDCU.64 UR8, c[0x0][0x358] ;  /* 0x00006b00ff0877ac */ /* 0x000eaa0008000a00 */
[----:B------:R-:W0:Y:S02]  /*0060*/  LDC R0, c[0x0][0x360] ;  /* 0x0000d800ff007b82 */ /* 0x000e240000000800 */
[----:B0-----:R-:W-:-:S05]  /*0070*/  IMAD R5, R0, UR4, R5 ;  /* 0x0000000400057c24 */ /* 0x001fca000f8e0205 */
[----:B------:R-:W-:-:S04]  /*0080*/  SHF.R.S32.HI R4, RZ, 0x1f, R5 ;  /* 0x0000001fff047819 */ /* 0x000fc80000011405 */
[----:B-1----:R-:W-:-:S04]  /*0090*/  LOP3.LUT R0, R4, UR5, RZ, 0xfc, !PT ;  /* 0x0000000504007c12 */ /* 0x002fc8000f8efcff */
[----:B------:R-:W-:-:S13]  /*00a0*/  ISETP.NE.U32.AND P0, PT, R0, RZ, PT ;  /* 0x000000ff0000720c */ /* 0x000fda0003f05070 */
[----:B--2---:R-:W-:Y:S05]  /*00b0*/  @P0 BRA `(.L_x_1) ;  /* 0x00000000005c0947 */ /* 0x004fea0003800000 */
[----:B------:R-:W0:Y:S02]  /*00c0*/  LDCU UR4, c[0x0][0x3a8] ;  /* 0x00007500ff0477ac */ /* 0x000e240008000800 */
[----:B0-----:R-:W-:-:S04]  /*00d0*/  IMAD.U32 R0, RZ, RZ, UR4 ;  /* 0x00000004ff007e24 */ /* 0x001fc8000f8e00ff */
[----:B------:R-:W0:Y:S01]  /*00e0*/  I2F.U32.RP R6, R0 ;  /* 0x0000000000067306 */ /* 0x000e220000209000 */
[----:B------:R-:W-:-:S07]  /*00f0*/  ISETP.NE.U32.AND P2, PT, R0, RZ, PT ;  /* 0x000000ff0000720c */ /* 0x000fce0003f45070 */
[----:B0-----:R-:W0:Y:S02]  /*0100*/  MUFU.RCP R6, R6 ;  /* 0x0000000600067308 */ /* 0x001e240000001000 */
[----:B0-----:R-:W-:-:S06]  /*0110*/  VIADD R2, R6, 0xffffffe ;  /* 0x0ffffffe06027836 */ /* 0x001fcc0000000000 */
[----:B------:R0:W1:Y:S02]  /*0120*/  F2I.FTZ.U32.TRUNC.NTZ R3, R2 ;  /* 0x0000000200037305 */ /* 0x000064000021f000 */
[----:B0-----:R-:W-:Y:S02]  /*0130*/  HFMA2 R2, -RZ, RZ, 0, 0 ;  /* 0x00000000ff027431 */ /* 0x001fe400000001ff */
[----:B-1----:R-:W-:-:S04]  /*0140*/  IMAD R7, R3, R0, RZ ;  /* 0x0000000003077224 */ /* 0x002fc800078e02ff */
[----:B------:R-:W-:-:S04]  /*0150*/  IMAD.MOV R7, RZ, RZ, -R7 ;  /* 0x000000ffff077224 */ /* 0x000fc800078e0a07 */
[----:B------:R-:W-:-:S06]  /*0160*/  IMAD.HI.U32 R8, R3, R7, R2 ;  /* 0x0000000703087227 */ /* 0x000fcc00078e0002 */
[----:B------:R-:W-:-:S04]  /*0170*/  IMAD.HI.U32 R3, R8, R5, RZ ;  /* 0x0000000508037227 */ /* 0x000fc800078e00ff */
[----:B------:R-:W-:-:S04]  /*0180*/  IMAD.MOV R7, RZ, RZ, -R3 ;  /* 0x000000ffff077224 */ /* 0x000fc800078e0a03 */
[----:B------:R-:W-:-:S05]  /*0190*/  IMAD R7, R0, R7, R5 ;  /* 0x0000000700077224 */ /* 0x000fca00078e0205 */
[----:B------:R-:W-:-:S13]  /*01a0*/  ISETP.GE.U32.AND P0, PT, R7, R0, PT ;  /* 0x000000000700720c */ /* 0x000fda0003f06070 */
[----:B------:R-:W-:Y:S02]  /*01b0*/  @P0 IMAD.IADD R7, R7, 0x1, -R0 ;  /* 0x0000000107070824 */ /* 0x000fe400078e0a00 */
[----:B------:R-:W-:-:S03]  /*01c0*/  @P0 VIADD R3, R3, 0x1 ;  /* 0x0000000103030836 */ /* 0x000fc60000000000 */
[----:B------:R-:W-:-:S13]  /*01d0*/  ISETP.GE.U32.AND P1, PT, R7, R0, PT ;  /* 0x000000000700720c */ /* 0x000fda0003f26070 */
[----:B------:R-:W-:Y:S02]  /*01e0*/  @P1 IADD3 R3, PT, PT, R3, 0x1, RZ ;  /* 0x0000000103031810 */ /* 0x000fe40007ffe0ff */
[----:B------:R-:W-:-:S05]  /*01f0*/  @!P2 LOP3.LUT R3, RZ, R0, RZ, 0x33, !PT ;  /* 0x00000000ff03a212 */ /* 0x000fca00078e33ff */
[----:B------:R-:W-:-:S04]  /*0200*/  IMAD.MOV R2, RZ, RZ, -R3 ;  /* 0x000000ffff027224 */ /* 0x000fc800078e0a03 */
[----:B------:R-:W-:Y:S01]  /*0210*/  IMAD R2, R0, R2, R5 ;  /* 0x0000000200027224 */ /* 0x000fe200078e0205 */
[----:B------:R-:W-:Y:S06]  /*0220*/  BRA `(.L_x_2) ;  /* 0x00000000001c7947 */ /* 0x000fec0003800000 */
.L_x_1:
[----:B------:R-:W-:-:S07]  /*0230*/  MOV R0, 0x250 ;  /* 0x0000025000007802 */ /* 0x000fce0000000f00 */
[----:B------:R-:W-:Y:S05]  /*0240*/  CALL.REL.NOINC `($__internal_0_$__cuda_sm20_div_u64) ;  /* 0x0000001000207944 */ /* 0x000fea0003c00000 */
[----:B------:R-:W0:Y:S01]  /*0250*/  LDCU UR4, c[0x0][0x3a8] ;  /* 0x00007500ff0477ac */ /* 0x000e220008000800 */
[----:B------:R-:W-:Y:S01]  /*0260*/  IMAD.MOV R2, RZ, RZ, -R6 ;  /* 0x000000ffff027224 */ /* 0x000fe200078e0a06 */
[----:B------:R-:W-:Y:S01]  /*0270*/  MOV R3, R6 ;  /* 0x0000000600037202 */ /* 0x000fe20000000f00 */
[----:B0-----:R-:W-:-:S04]  /*0280*/  IMAD.U32 R0, RZ, RZ, UR4 ;  /* 0x00000004ff007e24 */ /* 0x001fc8000f8e00ff */
[----:B------:R-:W-:-:S07]  /*0290*/  IMAD R2, R2, R0, R5 ;  /* 0x0000000002027224 */ /* 0x000fce00078e0205 */
.L_x_2:
[----:B------:R-:W-:Y:S05]  /*02a0*/  BSYNC.RECONVERGENT B0 ;  /* 0x0000000000007941 */ /* 0x000fea0003800200 */
.L_x_0:
[----:B------:R-:W0:Y:S01]  /*02b0*/  LDCU.64 UR4, c[0x0][0x390] ;  /* 0x00007200ff0477ac */ /* 0x000e220008000a00 */
[----:B------:R-:W1:Y:S01]  /*02c0*/  LDC.64 R8, c[0x0][0x3a0] ;  /* 0x0000e800ff087b82 */ /* 0x000e620000000a00 */
[----:B0-----:R-:W-:-:S04]  /*02d0*/  LEA R10, P0, R5, UR4, 0x3 ;  /* 0x00000004050a7c11 */ /* 0x001fc8000f8018ff */
[----:B------:R-:W-:Y:S01]  /*02e0*/  LEA.HI.X R11, R5, UR5, R4, 0x3, P0 ;  /* 0x00000005050b7c11 */ /* 0x000fe200080f1c04 */
[----:B------:R-:W0:Y:S04]  /*02f0*/  LDCU.64 UR4, c[0x0][0x3b8] ;  /* 0x00007700ff0477ac */ /* 0x000e280008000a00 */
[----:B------:R-:W0:Y:S01]  /*0300*/  LDG.E.64 R4, desc[UR8][R10.64] ;  /* 0x000000080a047981 */ /* 0x000e22000c1e1b00 */
[----:B-1----:R-:W-:-:S04]  /*0310*/  ISETP.NE.U32.AND P0, PT, R8, RZ, PT ;  /* 0x000000ff0800720c */ /* 0x002fc80003f05070 */
[----:B------:R-:W-:Y:S01]  /*0320*/  ISETP.NE.AND.EX P0, PT, R9, RZ, PT, P0 ;  /* 0x000000ff0900720c */ /* 0x000fe20003f05300 */
[----:B0-----:R-:W-:-:S07]  /*0330*/  DMUL R18, R4, UR4 ;  /* 0x0000000404127c28 */ /* 0x001fce0008000000 */
[----:B------:R0:W-:Y:S05]  /*0340*/  STG.E.64 desc[UR8][R10.64], R18 ;  /* 0x000000120a007986 */ /* 0x0001ea000c101b08 */
[----:B------:R-:W-:Y:S05]  /*0350*/  @!P0 EXIT ;  /* 0x000000000000894d */ /* 0x000fea0003800000 */
[----:B------:R-:W-:Y:S01]  /*0360*/  ISETP.GE.U32.AND P0, PT, R8, 0x8, PT ;  /* 0x000000080800780c */ /* 0x000fe20003f06070 */
[----:B------:R-:W-:Y:S01]  /*0370*/  UMOV UR6, URZ ;  /* 0x000000ff00067c82 */ /* 0x000fe20008000000 */
[----:B------:R-:W-:Y:S02]  /*0380*/  IMAD.MOV.U32 R4, RZ, RZ, RZ ;  /* 0x000000ffff047224 */ /* 0x000fe400078e00ff */
[----:B------:R-:W-:-:S13]  /*0390*/  ISETP.GE.U32.AND.EX P0, PT, R9, RZ, PT, P0 ;  /* 0x000000ff0900720c */ /* 0x000fda0003f06100 */
[----:B------:R-:W-:Y:S05]  /*03a0*/  @!P0 BRA `(.L_x_3) ;  /* 0x00000004005c8947 */ /* 0x000fea0003800000 */
[----:B------:R-:W1:Y:S01]  /*03b0*/  LDC R7, c[0x0][0x3ac] ;  /* 0x0000eb00ff077b82 */ /* 0x000e620000000800 */
[----:B------:R-:W2:Y:S01]  /*03c0*/  LDCU UR6, c[0x0][0x3a4] ;  /* 0x00007480ff0677ac */ /* 0x000ea20008000800 */
[----:B------:R-:W-:Y:S01]  /*03d0*/  LOP3.LUT R4, R8, 0xfffffff8, RZ, 0xc0, !PT ;  /* 0xfffffff808047812 */ /* 0x000fe200078ec0ff */
[----:B------:R-:W-:Y:S01]  /*03e0*/  IMAD.SHL.U32 R6, R0, 0x8, RZ ;  /* 0x0000000800067824 */ /* 0x000fe200078e00ff */
[----:B------:R-:W3:Y:S03]  /*03f0*/  LDCU.64 UR10, c[0x0][0x3b0] ;  /* 0x00007600ff0a77ac */ /* 0x000ee60008000a00 */
[----:B------:R-:W-:Y:S01]  /*0400*/  IMAD.MOV.U32 R5, RZ, RZ, R4 ;  /* 0x000000ffff057224 */ /* 0x000fe200078e0004 */
[----:B------:R-:W4:Y:S01]  /*0410*/  LDCU.128 UR12, c[0x0][0x380] ;  /* 0x00007000ff0c77ac */ /* 0x000f220008000c00 */
[----:B------:R-:W-:Y:S01]  /*0420*/  UMOV UR4, URZ ;  /* 0x000000ff00047c82 */ /* 0x000fe20008000000 */
[----:B------:R-:W-:Y:S01]  /*0430*/  UMOV UR5, URZ ;  /* 0x000000ff00057c82 */ /* 0x000fe20008000000 */
[----:B--2---:R-:W-:-:S02]  /*0440*/  MOV R22, UR6 ;  /* 0x0000000600167c02 */ /* 0x004fc40008000f00 */
[----:B-1-34-:R-:W-:-:S07]  /*0450*/  SHF.L.U64.HI R23, R0, 0x3, R7 ;  /* 0x0000000300177819 */ /* 0x01afce0000010207 */
.L_x_4:
[----:B------:R-:W-:Y:S01]  /*0460*/  SHF.R.S32.HI R13, RZ, 0x1f, R3 ;  /* 0x0000001fff0d7819 */ /* 0x000fe20000011403 */
[----:B-1----:R-:W-:Y:S01]  /*0470*/  IMAD R16, R0, UR5, RZ ;  /* 0x0000000500107c24 */ /* 0x002fe2000f8e02ff */
[----:B------:R-:W-:Y:S01]  /*0480*/  SHF.R.S32.HI R17, RZ, 0x1f, R2 ;  /* 0x0000001fff117819 */ /* 0x000fe20000011402 */
[----:B------:R-:W-:-:S04]  /*0490*/  IMAD.WIDE.U32 R14, R3, R8, UR4 ;  /* 0x00000004030e7e25 */ /* 0x000fc8000f8e0008 */
[----:B------:R-:W-:Y:S02]  /*04a0*/  IMAD R12, R13, R8, RZ ;  /* 0x000000080d0c7224 */ /* 0x000fe400078e02ff */
[----:B------:R-:W-:Y:S02]  /*04b0*/  IMAD R21, R7, UR4, R16 ;  /* 0x0000000407157c24 */ /* 0x000fe4000f8e0210 */
[----:B------:R-:W-:Y:S01]  /*04c0*/  IMAD R13, R3, R9, R12 ;  /* 0x00000009030d7224 */ /* 0x000fe200078e020c */
[----:B------:R-:W-:Y:S01]  /*04d0*/  LEA R12, P0, R14, UR12, 0x3 ;  /* 0x0000000c0e0c7c11 */ /* 0x000fe2000f8018ff */
[----:B------:R-:W-:Y:S02]  /*04e0*/  IMAD.MOV.U32 R16, RZ, RZ, R2 ;  /* 0x000000ffff107224 */ /* 0x000fe400078e0002 */
[----:B------:R-:W-:Y:S02]  /*04f0*/  IMAD.IADD R13, R15, 0x1, R13 ;  /* 0x000000010f0d7824 */ /* 0x000fe400078e020d */
[----:B------:R-:W-:-:S03]  /*0500*/  IMAD.WIDE.U32 R16, R0, UR4, R16 ;  /* 0x0000000400107c25 */ /* 0x000fc6000f8e0010 */
[----:B------:R-:W-:Y:S02]  /*0510*/  LEA.HI.X R13, R14, UR13, R13, 0x3, P0 ;  /* 0x0000000d0e0d7c11 */ /* 0x000fe400080f1c0d */
[----:B------:R-:W-:Y:S02]  /*0520*/  IADD3 R15, PT, PT, R17, R21, RZ ;  /* 0x00000015110f7210 */ /* 0x000fe40007ffe0ff */
[C---:B------:R-:W-:Y:S01]  /*0530*/  LEA R14, P0, R16.reuse, UR14, 0x3 ;  /* 0x0000000e100e7c11 */ /* 0x040fe2000f8018ff */
[----:B------:R-:W2:Y:S03]  /*0540*/  LDG.E.64 R20, desc[UR8][R12.64] ;  /* 0x000000080c147981 */ /* 0x000ea6000c1e1b00 */
[----:B------:R-:W-:-:S05]  /*0550*/  LEA.HI.X R15, R16, UR15, R15, 0x3, P0 ;  /* 0x0000000f100f7c11 */ /* 0x000fca00080f1c0f */
[----:B------:R-:W0:Y:S01]  /*0560*/  LDG.E.64 R16, desc[UR8][R14.64] ;  /* 0x000000080e107981 */ /* 0x000e22000c1e1b00 */
[----:B--2---:R-:W-:-:S08]  /*0570*/  DMUL R20, R20, UR10 ;  /* 0x0000000a14147c28 */ /* 0x004fd00008000000 */
[----:B0-----:R-:W-:Y:S01]  /*0580*/  DFMA R18, R20, R16, R18 ;  /* 0x000000101412722b */ /* 0x001fe20000000012 */
[----:B------:R-:W-:-:S06]  /*0590*/  IADD3 R20, P0, PT, R6, R14, RZ ;  /* 0x0000000e06147210 */ /* 0x000fcc0007f1e0ff */
[----:B------:R0:W-:Y:S01]  /*05a0*/  STG.E.64 desc[UR8][R10.64], R18 ;  /* 0x000000120a007986 */ /* 0x0001e2000c101b08 */
[----:B------:R-:W-:-:S03]  /*05b0*/  IMAD.X R21, R23, 0x1, R15, P0 ;  /* 0x0000000117157824 */ /* 0x000fc600000e060f */
[----:B------:R-:W2:Y:S04]  /*05c0*/  LDG.E.64 R16, desc[UR8][R12.64+0x8] ;  /* 0x000008080c107981 */ /* 0x000ea8000c1e1b00 */
[----:B------:R-:W3:Y:S01]  /*05d0*/  LDG.E.64 R24, desc[UR8][R20.64] ;  /* 0x0000000814187981 */ /* 0x000ee2000c1e1b00 */
[----:B------:R-:W-:-:S05]  /*05e0*/  IADD3 R26, P0, PT, R20, R6, RZ ;  /* 0x00000006141a7210 */ /* 0x000fca0007f1e0ff */
[----:B------:R-:W-:Y:S01]  /*05f0*/  IMAD.X R27, R21, 0x1, R23, P0 ;  /* 0x00000001151b7824 */ /* 0x000fe200000e0617 */
[----:B--2---:R-:W-:-:S08]  /*0600*/  DMUL R16, R16, UR10 ;  /* 0x0000000a10107c28 */ /* 0x004fd00008000000 */
[----:B---3--:R-:W-:-:S07]  /*0610*/  DFMA R16, R16, R24, R18 ;  /* 0x000000181010722b */ /* 0x008fce0000000012 */
[----:B------:R1:W-:Y:S04]  /*0620*/  STG.E.64 desc[UR8][R10.64], R16 ;  /* 0x000000100a007986 */ /* 0x0003e8000c101b08 */
[----:B------:R-:W2:Y:S04]  /*0630*/  LDG.E.64 R14, desc[UR8][R12.64+0x10] ;  /* 0x000010080c0e7981 */ /* 0x000ea8000c1e1b00 */
[----:B------:R-:W3:Y:S01]  /*0640*/  LDG.E.64 R24, desc[UR8][R26.64] ;  /* 0x000000081a187981 */ /* 0x000ee2000c1e1b00 */
[----:B0-----:R-:W-:-:S04]  /*0650*/  IADD3 R18, P0, PT, R26, R6, RZ ;  /* 0x000000061a127210 */ /* 0x001fc80007f1e0ff */
[----:B------:R-:W-:Y:S01]  /*0660*/  IADD3.X R19, PT, PT, R27, R23, RZ, P0, !PT ;  /* 0x000000171b137210 */ /* 0x000fe200007fe4ff */
[----:B--2---:R-:W-:-:S08]  /*0670*/  DMUL R14, R14, UR10 ;  /* 0x0000000a0e0e7c28 */ /* 0x004fd00008000000 */
[----:B---3--:R-:W-:-:S07]  /*0680*/  DFMA R24, R14, R24, R16 ;  /* 0x000000180e18722b */ /* 0x008fce0000000010 */
[----:B------:R0:W-:Y:S04]  /*0690*/  STG.E.64 desc[UR8][R10.64], R24 ;  /* 0x000000180a007986 */ /* 0x0001e8000c101b08 */
[----:B------:R-:W2:Y:S04]  /*06a0*/  LDG.E.64 R14, desc[UR8][R12.64+0x18] ;  /* 0x000018080c0e7981 */ /* 0x000ea8000c1e1b00 */
[----:B------:R-:W3:Y:S01]  /*06b0*/  LDG.E.64 R20, desc[UR8][R18.64] ;  /* 0x0000000812147981 */ /* 0x000ee2000c1e1b00 */
[----:B-1----:R-:W-:-:S05]  /*06c0*/  IADD3 R16, P0, PT, R18, R6, RZ ;  /* 0x0000000612107210 */ /* 0x002fca0007f1e0ff */
[----:B------:R-:W-:Y:S01]  /*06d0*/  IMAD.X R17, R19, 0x1, R23, P0 ;  /* 0x0000000113117824 */ /* 0x000fe200000e0617 */
[----:B--2---:R-:W-:-:S08]  /*06e0*/  DMUL R14, R14, UR10 ;  /* 0x0000000a0e0e7c28 */ /* 0x004fd00008000000 */
[----:B---3--:R-:W-:-:S07]  /*06f0*/  DFMA R20, R14, R20, R24 ;  /* 0x000000140e14722b */ /* 0x008fce0000000018 */
[----:B------:R1:W-:Y:S04]  /*0700*/  STG.E.64 desc[UR8][R10.64], R20 ;  /* 0x000000140a007986 */ /* 0x0003e8000c101b08 */
[----:B------:R-:W2:Y:S04]  /*0710*/  LDG.E.64 R14, desc[UR8][R12.64+0x20] ;  /* 0x000020080c0e7981 */ /* 0x000ea8000c1e1b00 */
[----:B------:R-:W3:Y:S01]  /*0720*/  LDG.E.64 R26, desc[UR8][R16.64] ;  /* 0x00000008101a7981 */ /* 0x000ee2000c1e1b00 */
[----:B0-----:R-:W-:-:S05]  /*0730*/  IADD3 R24, P0, PT, R16, R6, RZ ;  /* 0x0000000610187210 */ /* 0x001fca0007f1e0ff */
[----:B------:R-:W-:Y:S01]  /*0740*/  IMAD.X R25, R17, 0x1, R23, P0 ;  /* 0x0000000111197824 */ /* 0x000fe200000e0617 */
[----:B--2---:R-:W-:-:S08]  /*0750*/  DMUL R14, R14, UR10 ;  /* 0x0000000a0e0e7c28 */ /* 0x004fd00008000000 */
[----:B---3--:R-:W-:-:S07]  /*0760*/  DFMA R26, R14, R26, R20 ;  /* 0x0000001a0e1a722b */ /* 0x008fce0000000014 */
[----:B------:R-:W-:Y:S04]  /*0770*/  STG.E.64 desc[UR8][R10.64], R26 ;  /* 0x0000001a0a007986 */ /* 0x000fe8000c101b08 */
[----:B------:R-:W2:Y:S04]  /*0780*/  LDG.E.64 R14, desc[UR8][R12.64+0x28] ;  /* 0x000028080c0e7981 */ /* 0x000ea8000c1e1b00 */
[----:B------:R-:W3:Y:S01]  /*0790*/  LDG.E.64 R18, desc[UR8][R24.64] ;  /* 0x0000000818127981 */ /* 0x000ee2000c1e1b00 */
[----:B--2---:R-:W-:-:S08]  /*07a0*/  DMUL R14, R14, UR10 ;  /* 0x0000000a0e0e7c28 */ /* 0x004fd00008000000 */
[----:B---3--:R-:W-:Y:S01]  /*07b0*/  DFMA R18, R14, R18, R26 ;  /* 0x000000120e12722b */ /* 0x008fe2000000001a */
[----:B------:R-:W-:-:S06]  /*07c0*/  IADD3 R14, P0, PT, R24, R6, RZ ;  /* 0x00000006180e7210 */ /* 0x000fcc0007f1e0ff */
[----:B------:R0:W-:Y:S01]  /*07d0*/  STG.E.64 desc[UR8][R10.64], R18 ;  /* 0x000000120a007986 */ /* 0x0001e2000c101b08 */
[----:B------:R-:W-:-:S03]  /*07e0*/  IADD3.X R15, PT, PT, R25, R23, RZ, P0, !PT ;  /* 0x00000017190f7210 */ /* 0x000fc600007fe4ff */
[----:B-1----:R-:W2:Y:S04]  /*07f0*/  LDG.E.64 R20, desc[UR8][R12.64+0x30] ;  /* 0x000030080c147981 */ /* 0x002ea8000c1e1b00 */
[----:B------:R-:W3:Y:S01]  /*0800*/  LDG.E.64 R16, desc[UR8][R14.64] ;  /* 0x000000080e107981 */ /* 0x000ee2000c1e1b00 */
[----:B--2---:R-:W-:-:S08]  /*0810*/  DMUL R20, R20, UR10 ;  /* 0x0000000a14147c28 */ /* 0x004fd00008000000 */
[----:B---3--:R-:W-:Y:S01]  /*0820*/  DFMA R16, R20, R16, R18 ;  /* 0x000000101410722b */ /* 0x008fe20000000012 */
[----:B------:R-:W-:-:S06]  /*0830*/  IADD3 R20, P0, PT, R14, R6, RZ ;  /* 0x000000060e147210 */ /* 0x000fcc0007f1e0ff */
[----:B------:R1:W-:Y:S01]  /*0840*/  STG.E.64 desc[UR8][R10.64], R16 ;  /* 0x000000100a007986 */ /* 0x0003e2000c101b08 */
[----:B------:R-:W-:-:S03]  /*0850*/  IMAD.X R21, R15, 0x1, R23, P0 ;  /* 0x000000010f157824 */ /* 0x000fc600000e0617 */
[----:B------:R-:W2:Y:S04]  /*0860*/  LDG.E.64 R24, desc[UR8][R12.64+0x38] ;  /* 0x000038080c187981 */ /* 0x000ea8000c1e1b00 */
[----:B------:R-:W0:Y:S01]  /*0870*/  LDG.E.64 R20, desc[UR8][R20.64] ;  /* 0x0000000814147981 */ /* 0x000e22000c1e1b00 */
[----:B------:R-:W-:Y:S01]  /*0880*/  IADD3 R5, P0, PT, R5, -0x8, RZ ;  /* 0xfffffff805057810 */ /* 0x000fe20007f1e0ff */
[----:B------:R-:W-:-:S03]  /*0890*/  UIADD3 UR4, UP0, UPT, UR4, 0x8, URZ ;  /* 0x0000000804047890 */ /* 0x000fc6000ff1e0ff */
[----:B------:R-:W-:Y:S01]  /*08a0*/  IADD3.X R22, PT, PT, R22, -0x1, RZ, P0, !PT ;  /* 0xffffffff16167810 */ /* 0x000fe200007fe4ff */
[----:B------:R-:W-:Y:S01]  /*08b0*/  UIADD3.X UR5, UPT, UPT, URZ, UR5, URZ, UP0, !UPT ;  /* 0x00000005ff057290 */ /* 0x000fe200087fe4ff */
[----:B------:R-:W-:-:S04]  /*08c0*/  ISETP.NE.U32.AND P0, PT, R5, RZ, PT ;  /* 0x000000ff0500720c */ /* 0x000fc80003f05070 */
[----:B------:R-:W-:Y:S01]  /*08d0*/  ISETP.NE.AND.EX P0, PT, R22, RZ, PT, P0 ;  /* 0x000000ff1600720c */ /* 0x000fe20003f05300 */
[----:B--2---:R-:W-:-:S08]  /*08e0*/  DMUL R24, R24, UR10 ;  /* 0x0000000a18187c28 */ /* 0x004fd00008000000 */
[----:B0-----:R-:W-:-:S07]  /*08f0*/  DFMA R18, R24, R20, R16 ;  /* 0x000000141812722b */ /* 0x001fce0000000010 */
[----:B------:R1:W-:Y:S01]  /*0900*/  STG.E.64 desc[UR8][R10.64], R18 ;  /* 0x000000120a007986 */ /* 0x0003e2000c101b08 */
[----:B------:R-:W-:Y:S05]  /*0910*/  @P0 BRA `(.L_x_4) ;  /* 0xfffffff800d00947 */ /* 0x000fea000383ffff */
.L_x_3:
[----:B------:R-:W-:-:S04]  /*0920*/  LOP3.LUT R5, R8, 0x7, RZ, 0xc0, !PT ;  /* 0x0000000708057812 */ /* 0x000fc800078ec0ff */
[----:B------:R-:W-:-:S04]  /*0930*/  ISETP.NE.U32.AND P0, PT, R5, RZ, PT ;  /* 0x000000ff0500720c */ /* 0x000fc80003f05070 */
[----:B------:R-:W-:-:S13]  /*0940*/  ISETP.NE.AND.EX P0, PT, RZ, RZ, PT, P0 ;  /* 0x000000ffff00720c */ /* 0x000fda0003f05300 */
[----:B------:R-:W-:Y:S05]  /*0950*/  @!P0 EXIT ;  /* 0x000000000000894d */ /* 0x000fea0003800000 */
[----:B------:R-:W-:Y:S02]  /*0960*/  ISETP.GE.U32.AND P1, PT, R5, 0x4, PT ;  /* 0x000000040500780c */ /* 0x000fe40003f26070 */
[----:B------:R-:W-:Y:S02]  /*0970*/  LOP3.LUT R26, R8, 0x3, RZ, 0xc0, !PT ;  /* 0x00000003081a7812 */ /* 0x000fe400078ec0ff */
[----:B------:R-:W-:Y:S02]  /*0980*/  ISETP.GE.U32.AND.EX P1, PT, RZ, RZ, PT, P1 ;  /* 0x000000ffff00720c */ /* 0x000fe40003f26110 */
[----:B------:R-:W-:Y:S02]  /*0990*/  ISETP.NE.U32.AND P0, PT, R26, RZ, PT ;  /* 0x000000ff1a00720c */ /* 0x000fe40003f05070 */
[----:B------:R-:W-:Y:S02]  /*09a0*/  SHF.R.S32.HI R7, RZ, 0x1f, R2 ;  /* 0x0000001fff077819 */ /* 0x000fe40000011402 */
[----:B------:R-:W-:-:S02]  /*09b0*/  ISETP.NE.AND.EX P0, PT, RZ, RZ, PT, P0 ;  /* 0x000000ffff00720c */ /* 0x000fc40003f05300 */
[----:B------:R-:W-:-:S05]  /*09c0*/  SHF.R.S32.HI R5, RZ, 0x1f, R3 ;  /* 0x0000001fff057819 */ /* 0x000fca0000011403 */
[----:B------:R-:W-:Y:S06]  /*09d0*/  @!P1 BRA `(.L_x_5) ;  /* 0x0000000400189947 */ /* 0x000fec0003800000 */
[----:B------:R-:W1:Y:S01]  /*09e0*/  LDCU.128 UR12, c[0x0][0x380] ;  /* 0x00007000ff0c77ac */ /* 0x000e620008000c00 */
[----:B------:R-:W-:Y:S01]  /*09f0*/  MOV R12, R4 ;  /* 0x00000004000c7202 */ /* 0x000fe20000000f00 */
[----:B------:R-:W-:Y:S01]  /*0a00*/  IMAD.U32 R13, RZ, RZ, UR6 ;  /* 0x00000006ff0d7e24 */ /* 0x000fe2000f8e00ff */
[----:B------:R-:W2:Y:S01]  /*0a10*/  LDCU UR7, c[0x0][0x3ac] ;  /* 0x00007580ff0777ac */ /* 0x000ea20008000800 */
[-C--:B------:R-:W-:Y:S02]  /*0a20*/  IMAD R6, R5, R8.reuse, RZ ;  /* 0x0000000805067224 */ /* 0x080fe400078e02ff */
[C---:B------:R-:W-:Y:S01]  /*0a30*/  IMAD.WIDE.U32 R14, R3.reuse, R8, R12 ;  /* 0x00000008030e7225 */ /* 0x040fe200078e000c */
[----:B------:R-:W3:Y:S03]  /*0a40*/  LDCU.64 UR4, c[0x0][0x3b0] ;  /* 0x00007600ff0477ac */ /* 0x000ee60008000a00 */
[----:B------:R-:W-:-:S02]  /*0a50*/  IMAD R23, R3, R9, R6 ;  /* 0x0000000903177224 */ /* 0x000fc400078e0206 */
[----:B------:R-:W-:Y:S02]  /*0a60*/  IMAD R13, R0, UR6, RZ ;  /* 0x00000006000d7c24 */ /* 0x000fe4000f8e02ff */
[----:B------:R-:W-:Y:S02]  /*0a70*/  IMAD.IADD R15, R23, 0x1, R15 ;  /* 0x00000001170f7824 */ /* 0x000fe400078e020f */
[----:B------:R-:W-:Y:S01]  /*0a80*/  IMAD.MOV.U32 R6, RZ, RZ, R2 ;  /* 0x000000ffff067224 */ /* 0x000fe200078e0002 */
[----:B-1----:R-:W-:Y:S01]  /*0a90*/  LEA R16, P1, R14, UR12, 0x3 ;  /* 0x0000000c0e107c11 */ /* 0x002fe2000f8218ff */
[----:B--2---:R-:W-:-:S03]  /*0aa0*/  IMAD R21, R4, UR7, R13 ;  /* 0x0000000704157c24 */ /* 0x004fc6000f8e020d */
[----:B------:R-:W-:Y:S01]  /*0ab0*/  LEA.HI.X R17, R14, UR13, R15, 0x3, P1 ;  /* 0x0000000d0e117c11 */ /* 0x000fe200088f1c0f */
[----:B------:R-:W-:-:S05]  /*0ac0*/  IMAD.WIDE.U32 R12, R4, R0, R6 ;  /* 0x00000000040c7225 */ /* 0x000fca00078e0006 */
[----:B------:R-:W-:Y:S01]  /*0ad0*/  IADD3 R13, PT, PT, R13, R21, RZ ;  /* 0x000000150d0d7210 */ /* 0x000fe20007ffe0ff */
[----:B------:R-:W3:Y:S01]  /*0ae0*/  LDG.E.64 R16, desc[UR8][R16.64] ;  /* 0x0000000810107981 */ /* 0x000ee2000c1e1b00 */
[----:B------:R-:W-:-:S04]  /*0af0*/  LEA R28, P1, R12, UR14, 0x3 ;  /* 0x0000000e0c1c7c11 */ /* 0x000fc8000f8218ff */
[----:B------:R-:W-:-:S05]  /*0b00*/  LEA.HI.X R29, R12, UR15, R13, 0x3, P1 ;  /* 0x0000000f0c1d7c11 */ /* 0x000fca00088f1c0d */
[----:B------:R-:W2:Y:S01]  /*0b10*/  LDG.E.64 R20, desc[UR8][R28.64] ;  /* 0x000000081c147981 */ /* 0x000ea2000c1e1b00 */
[----:B------:R-:W-:Y:S02]  /*0b20*/  VIADD R12, R4, 0x1 ;  /* 0x00000001040c7836 */ /* 0x000fe40000000000 */
[----:B------:R-:W-:Y:S02]  /*0b30*/  IMAD.MOV.U32 R13, RZ, RZ, RZ ;  /* 0x000000ffff0d7224 */ /* 0x000fe400078e00ff */
[----:B------:R-:W-:-:S05]  /*0b40*/  IMAD.WIDE.U32 R14, R3, R8, R12 ;  /* 0x00000008030e7225 */ /* 0x000fca00078e000c */
[----:B------:R-:W-:Y:S02]  /*0b50*/  IADD3 R13, PT, PT, R23, R15, RZ ;  /* 0x0000000f170d7210 */ /* 0x000fe40007ffe0ff */
[----:B------:R-:W-:-:S04]  /*0b60*/  LEA R24, P1, R14, UR12, 0x3 ;  /* 0x0000000c0e187c11 */ /* 0x000fc8000f8218ff */
[----:B------:R-:W-:Y:S01]  /*0b70*/  LEA.HI.X R25, R14, UR13, R13, 0x3, P1 ;  /* 0x0000000d0e197c11 */ /* 0x000fe200088f1c0d */
[----:B---3--:R-:W-:-:S08]  /*0b80*/  DMUL R16, R16, UR4 ;  /* 0x0000000410107c28 */ /* 0x008fd00008000000 */
[----:B--2---:R-:W-:Y:S01]  /*0b90*/  DFMA R20, R16, R20, R18 ;  /* 0x000000141014722b */ /* 0x004fe20000000012 */
[----:B------:R-:W-:-:S04]  /*0ba0*/  IMAD.WIDE.U32 R16, R12, R0, R6 ;  /* 0x000000000c107225 */ /* 0x000fc800078e0006 */
[----:B------:R-:W-:Y:S01]  /*0bb0*/  IMAD R13, R12, UR7, R17 ;  /* 0x000000070c0d7c24 */ /* 0x000fe2000f8e0211 */
[C---:B------:R-:W-:Y:S01]  /*0bc0*/  LEA R12, P1, R16.reuse, UR14, 0x3 ;  /* 0x0000000e100c7c11 */ /* 0x040fe2000f8218ff */
[----:B------:R1:W-:Y:S04]  /*0bd0*/  STG.E.64 desc[UR8][R10.64], R20 ;  /* 0x000000140a007986 */ /* 0x0003e8000c101b08 */
[----:B0-----:R-:W2:Y:S01]  /*0be0*/  LDG.E.64 R18, desc[UR8][R24.64] ;  /* 0x0000000818127981 */ /* 0x001ea2000c1e1b00 */
[----:B------:R-:W-:-:S06]  /*0bf0*/  LEA.HI.X R13, R16, UR15, R13, 0x3, P1 ;  /* 0x0000000f100d7c11 */ /* 0x000fcc00088f1c0d */
[----:B------:R-:W3:Y:S01]  /*0c00*/  LDG.E.64 R12, desc[UR8][R12.64] ;  /* 0x000000080c0c7981 */ /* 0x000ee2000c1e1b00 */
[----:B------:R-:W-:Y:S02]  /*0c10*/  VIADD R14, R4, 0x2 ;  /* 0x00000002040e7836 */ /* 0x000fe40000000000 */
[----:B------:R-:W-:Y:S02]  /*0c20*/  IMAD.MOV.U32 R15, RZ, RZ, RZ ;  /* 0x000000ffff0f7224 */ /* 0x000fe400078e00ff */
[----:B------:R-:W-:-:S05]  /*0c30*/  IMAD.WIDE.U32 R16, R3, R8, R14 ;  /* 0x0000000803107225 */ /* 0x000fca00078e000e */
[----:B------:R-:W-:Y:S02]  /*0c40*/  IADD3 R15, PT, PT, R23, R17, RZ ;  /* 0x00000011170f7210 */ /* 0x000fe40007ffe0ff */
[----:B------:R-:W-:-:S04]  /*0c50*/  LEA R28, P1, R16, UR12, 0x3 ;  /* 0x0000000c101c7c11 */ /* 0x000fc8000f8218ff */
[----:B------:R-:W-:Y:S01]  /*0c60*/  LEA.HI.X R29, R16, UR13, R15, 0x3, P1 ;  /* 0x0000000d101d7c11 */ /* 0x000fe200088f1c0f */
[----:B--2---:R-:W-:-:S08]  /*0c70*/  DMUL R18, R18, UR4 ;  /* 0x0000000412127c28 */ /* 0x004fd00008000000 */
[----:B---3--:R-:W-:Y:S01]  /*0c80*/  DFMA R12, R18, R12, R20 ;  /* 0x0000000c120c722b */ /* 0x008fe20000000014 */
[----:B------:R-:W-:-:S04]  /*0c90*/  IMAD.WIDE.U32 R18, R14, R0, R6 ;  /* 0x000000000e127225 */ /* 0x000fc800078e0006 */
[----:B------:R-:W-:Y:S01]  /*0ca0*/  IMAD R15, R14, UR7, R19 ;  /* 0x000000070e0f7c24 */ /* 0x000fe2000f8e0213 */
[C---:B------:R-:W-:Y:S01]  /*0cb0*/  LEA R14, P1, R18.reuse, UR14, 0x3 ;  /* 0x0000000e120e7c11 */ /* 0x040fe2000f8218ff */
[----:B------:R0:W-:Y:S04]  /*0cc0*/  STG.E.64 desc[UR8][R10.64], R12 ;  /* 0x0000000c0a007986 */ /* 0x0001e8000c101b08 */
[----:B-1----:R-:W2:Y:S01]  /*0cd0*/  LDG.E.64 R20, desc[UR8][R28.64] ;  /* 0x000000081c147981 */ /* 0x002ea2000c1e1b00 */
[----:B------:R-:W-:-:S06]  /*0ce0*/  LEA.HI.X R15, R18, UR15, R15, 0x3, P1 ;  /* 0x0000000f120f7c11 */ /* 0x000fcc00088f1c0f */
[----:B------:R-:W3:Y:S01]  /*0cf0*/  LDG.E.64 R14, desc[UR8][R14.64] ;  /* 0x000000080e0e7981 */ /* 0x000ee2000c1e1b00 */
[----:B------:R-:W-:Y:S02]  /*0d00*/  VIADD R16, R4, 0x3 ;  /* 0x0000000304107836 */ /* 0x000fe40000000000 */
[----:B------:R-:W-:Y:S02]  /*0d10*/  IMAD.MOV.U32 R17, RZ, RZ, RZ ;  /* 0x000000ffff117224 */ /* 0x000fe400078e00ff */
[----:B------:R-:W-:-:S03]  /*0d20*/  IMAD.WIDE.U32 R18, R3, R8, R16 ;  /* 0x0000000803127225 */ /* 0x000fc600078e0010 */
[----:B------:R-:W-:Y:S02]  /*0d30*/  LEA R22, P1, R18, UR12, 0x3 ;  /* 0x0000000c12167c11 */ /* 0x000fe4000f8218ff */
[----:B------:R-:W-:Y:S01]  /*0d40*/  IADD3 R23, PT, PT, R23, R19, RZ ;  /* 0x0000001317177210 */ /* 0x000fe20007ffe0ff */
[----:B------:R-:W-:-:S03]  /*0d50*/  IMAD.WIDE.U32 R24, R16, R0, R6 ;  /* 0x0000000010187225 */ /* 0x000fc600078e0006 */
[----:B------:R-:W-:Y:S01]  /*0d60*/  LEA.HI.X R23, R18, UR13, R23, 0x3, P1 ;  /* 0x0000000d12177c11 */ /* 0x000fe200088f1c17 */
[----:B------:R-:W-:Y:S01]  /*0d70*/  IMAD R17, R16, UR7, R25 ;  /* 0x0000000710117c24 */ /* 0x000fe2000f8e0219 */
[----:B--2---:R-:W-:-:S08]  /*0d80*/  DMUL R20, R20, UR4 ;  /* 0x0000000414147c28 */ /* 0x004fd00008000000 */
[----:B---3--:R-:W-:Y:S01]  /*0d90*/  DFMA R20, R20, R14, R12 ;  /* 0x0000000e1414722b */ /* 0x008fe2000000000c */
[----:B0-----:R-:W-:-:S06]  /*0da0*/  LEA R12, P1, R24, UR14, 0x3 ;  /* 0x0000000e180c7c11 */ /* 0x001fcc000f8218ff */
[----:B------:R2:W-:Y:S01]  /*0db0*/  STG.E.64 desc[UR8][R10.64], R20 ;  /* 0x000000140a007986 */ /* 0x0005e2000c101b08 */
[----:B------:R-:W-:-:S03]  /*0dc0*/  LEA.HI.X R13, R24, UR15, R17, 0x3, P1 ;  /* 0x0000000f180d7c11 */ /* 0x000fc600088f1c11 */
[----:B------:R-:W3:Y:S04]  /*0dd0*/  LDG.E.64 R22, desc[UR8][R22.64] ;  /* 0x0000000816167981 */ /* 0x000ee8000c1e1b00 */
[----:B------:R-:W4:Y:S01]  /*0de0*/  LDG.E.64 R12, desc[UR8][R12.64] ;  /* 0x000000080c0c7981 */ /* 0x000f22000c1e1b00 */
[----:B------:R-:W-:Y:S01]  /*0df0*/  VIADD R4, R4, 0x4 ;  /* 0x0000000404047836 */ /* 0x000fe20000000000 */
[----:B------:R-:W-:Y:S01]  /*0e00*/  UMOV UR6, URZ ;  /* 0x000000ff00067c82 */ /* 0x000fe20008000000 */
[----:B---3--:R-:W-:-:S08]  /*0e10*/  DMUL R18, R22, UR4 ;  /* 0x0000000416127c28 */ /* 0x008fd00008000000 */
[----:B----4-:R-:W-:-:S07]  /*0e20*/  DFMA R18, R18, R12, R20 ;  /* 0x0000000c1212722b */ /* 0x010fce0000000014 */
[----:B------:R2:W-:Y:S04]  /*0e30*/  STG.E.64 desc[UR8][R10.64], R18 ;  /* 0x000000120a007986 */ /* 0x0005e8000c101b08 */
.L_x_5:
[----:B------:R-:W-:Y:S05]  /*0e40*/  @!P0 EXIT ;  /* 0x000000000000894d */ /* 0x000fea0003800000 */
[----:B------:R-:W-:Y:S02]  /*0e50*/  ISETP.NE.U32.AND P1, PT, R26, 0x1, PT ;  /* 0x000000011a00780c */ /* 0x000fe40003f25070 */
[----:B------:R-:W-:Y:S02]  /*0e60*/  LOP3.LUT R12, R8, 0x1, RZ, 0xc0, !PT ;  /* 0x00000001080c7812 */ /* 0x000fe400078ec0ff */
[----:B------:R-:W-:Y:S02]  /*0e70*/  ISETP.NE.AND.EX P1, PT, RZ, RZ, PT, P1 ;  /* 0x000000ffff00720c */ /* 0x000fe40003f25310 */
[----:B------:R-:W-:-:S04]  /*0e80*/  ISETP.NE.U32.AND P0, PT, R12, 0x1, PT ;  /* 0x000000010c00780c */ /* 0x000fc80003f05070 */
[----:B------:R-:W-:-:S07]  /*0e90*/  ISETP.NE.U32.AND.EX P0, PT, RZ, RZ, PT, P0 ;  /* 0x000000ffff00720c */ /* 0x000fce0003f05100 */
[----:B------:R-:W-:Y:S06]  /*0ea0*/  @!P1 BRA `(.L_x_6) ;  /* 0x0000000000a49947 */ /* 0x000fec0003800000 */
[----:B------:R-:W3:Y:S01]  /*0eb0*/  LDCU.128 UR12, c[0x0][0x380] ;  /* 0x00007000ff0c77ac */ /* 0x000ee20008000c00 */
[----:B------:R-:W-:Y:S01]  /*0ec0*/  MOV R12, R4 ;  /* 0x00000004000c7202 */ /* 0x000fe20000000f00 */
[----:B------:R-:W-:Y:S01]  /*0ed0*/  IMAD.U32 R13, RZ, RZ, UR6 ;  /* 0x00000006ff0d7e24 */ /* 0x000fe2000f8e00ff */
[----:B------:R-:W4:Y:S01]  /*0ee0*/  LDCU UR7, c[0x0][0x3ac] ;  /* 0x00007580ff0777ac */ /* 0x000f220008000800 */
[-C--:B-1----:R-:W-:Y:S02]  /*0ef0*/  IMAD R16, R5, R8.reuse, RZ ;  /* 0x0000000805107224 */ /* 0x082fe400078e02ff */
[C---:B------:R-:W-:Y:S01]  /*0f00*/  IMAD.WIDE.U32 R14, R3.reuse, R8, R12 ;  /* 0x00000008030e7225 */ /* 0x040fe200078e000c */
[----:B------:R-:W1:Y:S03]  /*0f10*/  LDCU.64 UR4, c[0x0][0x3b0] ;  /* 0x00007600ff0477ac */ /* 0x000e660008000a00 */
[----:B--2---:R-:W-:-:S02]  /*0f20*/  IMAD R21, R3, R9, R16 ;  /* 0x0000000903157224 */ /* 0x004fc400078e0210 */
[----:B------:R-:W-:Y:S02]  /*0f30*/  IMAD R13, R0, UR6, RZ ;  /* 0x00000006000d7c24 */ /* 0x000fe4000f8e02ff */
[----:B------:R-:W-:Y:S01]  /*0f40*/  IMAD.MOV.U32 R22, RZ, RZ, R2 ;  /* 0x000000ffff167224 */ /* 0x000fe200078e0002 */
[----:B------:R-:W-:Y:S01]  /*0f50*/  IADD3 R15, PT, PT, R21, R15, RZ ;  /* 0x0000000f150f7210 */ /* 0x000fe20007ffe0ff */
[----:B------:R-:W-:Y:S01]  /*0f60*/  IMAD.MOV.U32 R23, RZ, RZ, R7 ;  /* 0x000000ffff177224 */ /* 0x000fe200078e0007 */
[----:B---3--:R-:W-:Y:S01]  /*0f70*/  LEA R26, P1, R14, UR12, 0x3 ;  /* 0x0000000c0e1a7c11 */ /* 0x008fe2000f8218ff */
[----:B----4-:R-:W-:-:S03]  /*0f80*/  IMAD R17, R4, UR7, R13 ;  /* 0x0000000704117c24 */ /* 0x010fc6000f8e020d */
[----:B------:R-:W-:Y:S01]  /*0f90*/  LEA.HI.X R27, R14, UR13, R15, 0x3, P1 ;  /* 0x0000000d0e1b7c11 */ /* 0x000fe200088f1c0f */
[----:B------:R-:W-:-:S04]  /*0fa0*/  IMAD.WIDE.U32 R12, R4, R0, R22 ;  /* 0x00000000040c7225 */ /* 0x000fc800078e0016 */
[----:B------:R-:W-:Y:S01]  /*0fb0*/  IMAD.IADD R17, R13, 0x1, R17 ;  /* 0x000000010d117824 */ /* 0x000fe200078e0211 */
[C---:B------:R-:W-:Y:S01]  /*0fc0*/  LEA R16, P1, R12.reuse, UR14, 0x3 ;  /* 0x0000000e0c107c11 */ /* 0x040fe2000f8218ff */
[----:B------:R-:W1:Y:S03]  /*0fd0*/  LDG.E.64 R24, desc[UR8][R26.64] ;  /* 0x000000081a187981 */ /* 0x000e66000c1e1b00 */
[----:B------:R-:W-:-:S06]  /*0fe0*/  LEA.HI.X R17, R12, UR15, R17, 0x3, P1 ;  /* 0x0000000f0c117c11 */ /* 0x000fcc00088f1c11 */
[----:B------:R-:W2:Y:S01]  /*0ff0*/  LDG.E.64 R16, desc[UR8][R16.64] ;  /* 0x0000000810107981 */ /* 0x000ea2000c1e1b00 */
[----:B------:R-:W-:Y:S02]  /*1000*/  HFMA2 R13, -RZ, RZ, 0, 0 ;  /* 0x00000000ff0d7431 */ /* 0x000fe400000001ff */
[----:B------:R-:W-:-:S04]  /*1010*/  VIADD R12, R4, 0x1 ;  /* 0x00000001040c7836 */ /* 0x000fc80000000000 */
[----:B------:R-:W-:-:S04]  /*1020*/  IMAD.WIDE.U32 R22, R12, R0, R22 ;  /* 0x000000000c167225 */ /* 0x000fc800078e0016 */
[----:B------:R-:W-:-:S04]  /*1030*/  IMAD.WIDE.U32 R14, R3, R8, R12 ;  /* 0x00000008030e7225 */ /* 0x000fc800078e000c */
[----:B------:R-:W-:Y:S01]  /*1040*/  IMAD.IADD R21, R21, 0x1, R15 ;  /* 0x0000000115157824 */ /* 0x000fe200078e020f */
[----:B------:R-:W-:Y:S01]  /*1050*/  LEA R20, P1, R14, UR12, 0x3 ;  /* 0x0000000c0e147c11 */ /* 0x000fe2000f8218ff */
[----:B------:R-:W-:-:S03]  /*1060*/  IMAD R13, R12, UR7, R23 ;  /* 0x000000070c0d7c24 */ /* 0x000fc6000f8e0217 */
[----:B------:R-:W-:Y:S02]  /*1070*/  LEA.HI.X R21, R14, UR13, R21, 0x3, P1 ;  /* 0x0000000d0e157c11 */ /* 0x000fe400088f1c15 */
[----:B------:R-:W-:-:S04]  /*1080*/  LEA R14, P1, R22, UR14, 0x3 ;  /* 0x0000000e160e7c11 */ /* 0x000fc8000f8218ff */
[----:B------:R-:W-:Y:S01]  /*1090*/  LEA.HI.X R15, R22, UR15, R13, 0x3, P1 ;  /* 0x0000000f160f7c11 */ /* 0x000fe200088f1c0d */
[----:B-1----:R-:W-:-:S08]  /*10a0*/  DMUL R24, R24, UR4 ;  /* 0x0000000418187c28 */ /* 0x002fd00008000000 */
[----:B--2---:R-:W-:-:S07]  /*10b0*/  DFMA R24, R24, R16, R18 ;  /* 0x000000101818722b */ /* 0x004fce0000000012 */
[----:B------:R3:W-:Y:S04]  /*10c0*/  STG.E.64 desc[UR8][R10.64], R24 ;  /* 0x000000180a007986 */ /* 0x0007e8000c101b08 */
[----:B------:R-:W0:Y:S04]  /*10d0*/  LDG.E.64 R20, desc[UR8][R20.64] ;  /* 0x0000000814147981 */ /* 0x000e28000c1e1b00 */
[----:B------:R-:W2:Y:S01]  /*10e0*/  LDG.E.64 R14, desc[UR8][R14.64] ;  /* 0x000000080e0e7981 */ /* 0x000ea2000c1e1b00 */
[----:B------:R-:W-:Y:S01]  /*10f0*/  VIADD R4, R4, 0x2 ;  /* 0x0000000204047836 */ /* 0x000fe20000000000 */
[----:B------:R-:W-:Y:S01]  /*1100*/  UMOV UR6, URZ ;  /* 0x000000ff00067c82 */ /* 0x000fe20008000000 */
[----:B0-----:R-:W-:-:S08]  /*1110*/  DMUL R18, R20, UR4 ;  /* 0x0000000414127c28 */ /* 0x001fd00008000000 */
[----:B--2---:R-:W-:-:S07]  /*1120*/  DFMA R18, R18, R14, R24 ;  /* 0x0000000e1212722b */ /* 0x004fce0000000018 */
[----:B------:R3:W-:Y:S04]  /*1130*/  STG.E.64 desc[UR8][R10.64], R18 ;  /* 0x000000120a007986 */ /* 0x0007e8000c101b08 */
.L_x_6:
[----:B------:R-:W-:Y:S05]  /*1140*/  @P0 EXIT ;  /* 0x000000000000094d */ /* 0x000fea0003800000 */
[----:B------:R-:W4:Y:S01]  /*1150*/  LDCU.128 UR12, c[0x0][0x380] ;  /* 0x00007000ff0c77ac */ /* 0x000f220008000c00 */
[----:B------:R-:W-:Y:S01]  /*1160*/  MOV R13, UR6 ;  /* 0x00000006000d7c02 */ /* 0x000fe20008000f00 */
[-C--:B------:R-:W-:Y:S01]  /*1170*/  IMAD R6, R5, R8.reuse, RZ ;  /* 0x0000000805067224 */ /* 0x080fe200078e02ff */
[----:B------:R-:W5:Y:S01]  /*1180*/  LDCU UR4, c[0x0][0x3ac] ;  /* 0x00007580ff0477ac */ /* 0x000f620008000800 */
[----:B------:R-:W-:Y:S02]  /*1190*/  IMAD.MOV.U32 R12, RZ, RZ, R4 ;  /* 0x000000ffff0c7224 */ /* 0x000fe400078e0004 */
[C---:B------:R-:W-:Y:S02]  /*11a0*/  IMAD R5, R3.reuse, R9, R6 ;  /* 0x0000000903057224 */ /* 0x040fe400078e0206 */
[----:B------:R-:W-:Y:S01]  /*11b0*/  IMAD.WIDE.U32 R12, R3, R8, R12 ;  /* 0x00000008030c7225 */ /* 0x000fe200078e000c */
[----:B------:R-:W-:-:S03]  /*11c0*/  MOV R3, R7 ;  /* 0x0000000700037202 */ /* 0x000fc60000000f00 */
[----:B------:R-:W-:Y:S02]  /*11d0*/  IMAD R9, R0, UR6, RZ ;  /* 0x0000000600097c24 */ /* 0x000fe4000f8e02ff */
[----:B------:R-:W-:Y:S02]  /*11e0*/  IMAD.IADD R5, R5, 0x1, R13 ;  /* 0x0000000105057824 */ /* 0x000fe400078e020d */
[----:B------:R-:W-:Y:S01]  /*11f0*/  IMAD.WIDE.U32 R2, R4, R0, R2 ;  /* 0x0000000004027225 */ /* 0x000fe200078e0002 */
[----:B----4-:R-:W-:-:S03]  /*1200*/  LEA R6, P0, R12, UR12, 0x3 ;  /* 0x0000000c0c067c11 */ /* 0x010fc6000f8018ff */
[----:B-----5:R-:W-:Y:S01]  /*1210*/  IMAD R9, R4, UR4, R9 ;  /* 0x0000000404097c24 */ /* 0x020fe2000f8e0209 */
[----:B------:R-:W-:Y:S01]  /*1220*/  LEA.HI.X R7, R12, UR13, R5, 0x3, P0 ;  /* 0x0000000d0c077c11 */ /* 0x000fe200080f1c05 */
[----:B------:R-:W4:Y:S01]  /*1230*/  LDCU.64 UR4, c[0x0][0x3b0] ;  /* 0x00007600ff0477ac */ /* 0x000f220008000a00 */
[----:B------:R-:W-:Y:S01]  /*1240*/  LEA R4, P0, R2, UR14, 0x3 ;  /* 0x0000000e02047c11 */ /* 0x000fe2000f8018ff */
[----:B------:R-:W-:-:S03]  /*1250*/  IMAD.IADD R3, R3, 0x1, R9 ;  /* 0x0000000103037824 */ /* 0x000fc600078e0209 */
[----:B------:R-:W4:Y:S02]  /*1260*/  LDG.E.64 R6, desc[UR8][R6.64] ;  /* 0x0000000806067981 */ /* 0x000f24000c1e1b00 */
[----:B------:R-:W-:-:S06]  /*1270*/  LEA.HI.X R5, R2, UR15, R3, 0x3, P0 ;  /* 0x0000000f02057c11 */ /* 0x000fcc00080f1c03 */
[----:B------:R-:W5:Y:S01]  /*1280*/  LDG.E.64 R4, desc[UR8][R4.64] ;  /* 0x0000000804047981 */ /* 0x000f62000c1e1b00 */
[----:B----4-:R-:W-:-:S08]  /*1290*/  DMUL R2, R6, UR4 ;  /* 0x0000000406027c28 */ /* 0x010fd00008000000 */
[----:B-----5:R-:W-:-:S07]  /*12a0*/  DFMA R2, R2, R4, R18 ;  /* 0x000000040202722b */ /* 0x020fce0000000012 */
[----:B------:R-:W-:Y:S01]  /*12b0*/  STG.E.64 desc[UR8][R10.64], R2 ;  /* 0x000000020a007986 */ /* 0x000fe2000c101b08 */
[----:B------:R-:W-:Y:S05]  /*12c0*/  EXIT ;  /* 0x000000000000794d */ /* 0x000fea0003800000 */
        .weak           $__internal_0_$__cuda_sm20_div_u64
        .type           $__internal_0_$__cuda_sm20_div_u64,@function
        .size           $__internal_0_$__cuda_sm20_div_u64,(.L_x_8 - $__internal_0_$__cuda_sm20_div_u64)
$__internal_0_$__cuda_sm20_div_u64:
[----:B------:R-:W0:Y:S01]  /*12d0*/  LDCU.64 UR4, c[0x0][0x3a8] ;  /* 0x00007500ff0477ac */ /* 0x000e220008000a00 */
[----:B------:R-:W1:Y:S01]  /*12e0*/  LDC.64 R2, c[0x0][0x3a8] ;  /* 0x0000ea00ff027b82 */ /* 0x000e620000000a00 */
[----:B0-----:R-:W0:Y:S08]  /*12f0*/  I2F.U64.RP R10, UR4 ;  /* 0x00000004000a7d12 */ /* 0x001e300008309000 */
[----:B0-----:R-:W0:Y:S02]  /*1300*/  MUFU.RCP R10, R10 ;  /* 0x0000000a000a7308 */ /* 0x001e240000001000 */
[----:B0-----:R-:W-:-:S06]  /*1310*/  VIADD R6, R10, 0x1ffffffe ;  /* 0x1ffffffe0a067836 */ /* 0x001fcc0000000000 */
[----:B------:R-:W1:Y:S02]  /*1320*/  F2I.U64.TRUNC R6, R6 ;  /* 0x0000000600067311 */ /* 0x000e64000020d800 */
[----:B-1----:R-:W-:-:S04]  /*1330*/  IMAD.WIDE.U32 R8, R6, R2, RZ ;  /* 0x0000000206087225 */ /* 0x002fc800078e00ff */
[----:B------:R-:W-:Y:S01]  /*1340*/  IMAD R9, R6, R3, R9 ;  /* 0x0000000306097224 */ /* 0x000fe200078e0209 */
[----:B------:R-:W-:-:S03]  /*1350*/  IADD3 R11, P0, PT, RZ, -R8, RZ ;  /* 0x80000008ff0b7210 */ /* 0x000fc60007f1e0ff */
[----:B------:R-:W-:Y:S02]  /*1360*/  IMAD R9, R7, R2, R9 ;  /* 0x0000000207097224 */ /* 0x000fe400078e0209 */
[----:B------:R-:W-:-:S03]  /*1370*/  IMAD.HI.U32 R8, R6, R11, RZ ;  /* 0x0000000b06087227 */ /* 0x000fc600078e00ff */
[----:B------:R-:W-:Y:S01]  /*1380*/  IADD3.X R13, PT, PT, RZ, ~R9, RZ, P0, !PT ;  /* 0x80000009ff0d7210 */ /* 0x000fe200007fe4ff */
[----:B------:R-:W-:-:S04]  /*1390*/  IMAD.MOV.U32 R9, RZ, RZ, R6 ;  /* 0x000000ffff097224 */ /* 0x000fc800078e0006 */
[----:B------:R-:W-:-:S04]  /*13a0*/  IMAD.WIDE.U32 R8, P0, R6, R13, R8 ;  /* 0x0000000d06087225 */ /* 0x000fc80007800008 */
[C---:B------:R-:W-:Y:S02]  /*13b0*/  IMAD R15, R7.reuse, R13, RZ ;  /* 0x0000000d070f7224 */ /* 0x040fe400078e02ff */
[----:B------:R-:W-:-:S04]  /*13c0*/  IMAD.HI.U32 R8, P1, R7, R11, R8 ;  /* 0x0000000b07087227 */ /* 0x000fc80007820008 */
[----:B------:R-:W-:Y:S01]  /*13d0*/  IMAD.HI.U32 R13, R7, R13, RZ ;  /* 0x0000000d070d7227 */ /* 0x000fe200078e00ff */
[----:B------:R-:W-:-:S03]  /*13e0*/  IADD3 R9, P2, PT, R15, R8, RZ ;  /* 0x000000080f097210 */ /* 0x000fc60007f5e0ff */
[----:B------:R-:W-:Y:S02]  /*13f0*/  IMAD.X R8, R13, 0x1, R7, P0 ;  /* 0x000000010d087824 */ /* 0x000fe400000e0607 */
[----:B------:R-:W-:-:S03]  /*1400*/  IMAD.WIDE.U32 R6, R9, R2, RZ ;  /* 0x0000000209067225 */ /* 0x000fc600078e00ff */
[----:B------:R-:W-:Y:S01]  /*1410*/  IADD3.X R11, PT, PT, RZ, RZ, R8, P2, P1 ;  /* 0x000000ffff0b7210 */ /* 0x000fe200017e2408 */
[----:B------:R-:W-:Y:S01]  /*1420*/  IMAD R7, R9, R3, R7 ;  /* 0x0000000309077224 */ /* 0x000fe200078e0207 */
[----:B------:R-:W-:-:S03]  /*1430*/  IADD3 R13, P0, PT, RZ, -R6, RZ ;  /* 0x80000006ff0d7210 */ /* 0x000fc60007f1e0ff */
[----:B------:R-:W-:Y:S02]  /*1440*/  IMAD R7, R11, R2, R7 ;  /* 0x000000020b077224 */ /* 0x000fe400078e0207 */
[----:B------:R-:W-:-:S03]  /*1450*/  IMAD.HI.U32 R8, R9, R13, RZ ;  /* 0x0000000d09087227 */ /* 0x000fc600078e00ff */
[----:B------:R-:W-:Y:S01]  /*1460*/  IADD3.X R6, PT, PT, RZ, ~R7, RZ, P0, !PT ;  /* 0x80000007ff067210 */ /* 0x000fe200007fe4ff */
[----:B------:R-:W-:-:S04]  /*1470*/  IMAD.MOV.U32 R7, RZ, RZ, RZ ;  /* 0x000000ffff077224 */ /* 0x000fc800078e00ff */
[----:B------:R-:W-:-:S04]  /*1480*/  IMAD.WIDE.U32 R8, P0, R9, R6, R8 ;  /* 0x0000000609087225 */ /* 0x000fc80007800008 */
[C---:B------:R-:W-:Y:S02]  /*1490*/  IMAD R10, R11.reuse, R6, RZ ;  /* 0x000000060b0a7224 */ /* 0x040fe400078e02ff */
[----:B------:R-:W-:-:S04]  /*14a0*/  IMAD.HI.U32 R9, P1, R11, R13, R8 ;  /* 0x0000000d0b097227 */ /* 0x000fc80007820008 */
[----:B------:R-:W-:Y:S01]  /*14b0*/  IMAD.HI.U32 R6, R11, R6, RZ ;  /* 0x000000060b067227 */ /* 0x000fe200078e00ff */
[----:B------:R-:W-:-:S03]  /*14c0*/  IADD3 R9, P2, PT, R10, R9, RZ ;  /* 0x000000090a097210 */ /* 0x000fc60007f5e0ff */
[----:B------:R-:W-:Y:S02]  /*14d0*/  IMAD.X R11, R6, 0x1, R11, P0 ;  /* 0x00000001060b7824 */ /* 0x000fe400000e060b */
[----:B------:R-:W-:-:S03]  /*14e0*/  IMAD.HI.U32 R6, R9, R5, RZ ;  /* 0x0000000509067227 */ /* 0x000fc600078e00ff */
[----:B------:R-:W-:Y:S01]  /*14f0*/  IADD3.X R11, PT, PT, RZ, RZ, R11, P2, P1 ;  /* 0x000000ffff0b7210 */ /* 0x000fe200017e240b */
[----:B------:R-:W-:-:S04]  /*1500*/  IMAD.WIDE.U32 R6, R9, R4, R6 ;  /* 0x0000000409067225 */ /* 0x000fc800078e0006 */
[C---:B------:R-:W-:Y:S02]  /*1510*/  IMAD R9, R11.reuse, R4, RZ ;  /* 0x000000040b097224 */ /* 0x040fe400078e02ff */
[----:B------:R-:W-:-:S04]  /*1520*/  IMAD.HI.U32 R6, P0, R11, R5, R6 ;  /* 0x000000050b067227 */ /* 0x000fc80007800006 */
[----:B------:R-:W-:Y:S01]  /*1530*/  IMAD.HI.U32 R8, R11, R4, RZ ;  /* 0x000000040b087227 */ /* 0x000fe200078e00ff */
[----:B------:R-:W-:-:S04]  /*1540*/  IADD3 R9, P1, PT, R9, R6, RZ ;  /* 0x0000000609097210 */ /* 0x000fc80007f3e0ff */
[----:B------:R-:W-:Y:S01]  /*1550*/  IADD3.X R8, PT, PT, R8, RZ, RZ, P0, !PT ;  /* 0x000000ff08087210 */ /* 0x000fe200007fe4ff */
[----:B------:R-:W-:-:S04]  /*1560*/  IMAD.WIDE.U32 R6, R9, R2, RZ ;  /* 0x0000000209067225 */ /* 0x000fc800078e00ff */
[----:B------:R-:W-:Y:S01]  /*1570*/  IMAD.X R11, RZ, RZ, R8, P1 ;  /* 0x000000ffff0b7224 */ /* 0x000fe200008e0608 */
[----:B------:R-:W-:Y:S01]  /*1580*/  IADD3 R13, P1, PT, -R6, R5, RZ ;  /* 0x00000005060d7210 */ /* 0x000fe20007f3e1ff */
[C---:B------:R-:W-:Y:S02]  /*1590*/  IMAD R7, R9.reuse, R3, R7 ;  /* 0x0000000309077224 */ /* 0x040fe400078e0207 */
[----:B------:R-:W-:Y:S01]  /*15a0*/  VIADD R6, R9, 0x1 ;  /* 0x0000000109067836 */ /* 0x000fe20000000000 */
[-C--:B------:R-:W-:Y:S01]  /*15b0*/  ISETP.GE.U32.AND P0, PT, R13, R2.reuse, PT ;  /* 0x000000020d00720c */ /* 0x080fe20003f06070 */
[----:B------:R-:W-:-:S04]  /*15c0*/  IMAD R7, R11, R2, R7 ;  /* 0x000000020b077224 */ /* 0x000fc800078e0207 */
[----:B------:R-:W-:Y:S01]  /*15d0*/  IMAD.X R10, R4, 0x1, ~R7, P1 ;  /* 0x00000001040a7824 */ /* 0x000fe200008e0e07 */
[----:B------:R-:W-:-:S04]  /*15e0*/  IADD3 R7, P1, PT, R13, -R2, RZ ;  /* 0x800000020d077210 */ /* 0x000fc80007f3e0ff */
[CC--:B------:R-:W-:Y:S02]  /*15f0*/  ISETP.GE.U32.AND.EX P0, PT, R10.reuse, R3.reuse, PT, P0 ;  /* 0x000000030a00720c */ /* 0x0c0fe40003f06100 */
[----:B------:R-:W-:Y:S02]  /*1600*/  IADD3.X R8, PT, PT, R10, ~R3, RZ, P1, !PT ;  /* 0x800000030a087210 */ /* 0x000fe40000ffe4ff */
[----:B------:R-:W-:Y:S02]  /*1610*/  SEL R7, R7, R13, P0 ;  /* 0x0000000d07077207 */ /* 0x000fe40000000000 */
[----:B------:R-:W-:Y:S02]  /*1620*/  SEL R9, R6, R9, P0 ;  /* 0x0000000906097207 */ /* 0x000fe40000000000 */
[----:B------:R-:W-:Y:S02]  /*1630*/  SEL R8, R8, R10, P0 ;  /* 0x0000000a08087207 */ /* 0x000fe40000000000 */
[----:B------:R-:W-:Y:S01]  /*1640*/  ISETP.GE.U32.AND P0, PT, R7, R2, PT ;  /* 0x000000020700720c */ /* 0x000fe20003f06070 */
[----:B------:R-:W-:Y:S01]  /*1650*/  VIADD R6, R9, 0x1 ;  /* 0x0000000109067836 */ /* 0x000fe20000000000 */
[----:B------:R-:W-:-:S02]  /*1660*/  ISETP.NE.U32.AND P1, PT, R2, RZ, PT ;  /* 0x000000ff0200720c */ /* 0x000fc40003f25070 */
[----:B------:R-:W-:Y:S02]  /*1670*/  ISETP.GE.U32.AND.EX P0, PT, R8, R3, PT, P0 ;  /* 0x000000030800720c */ /* 0x000fe40003f06100 */
[----:B------:R-:W-:Y:S01]  /*1680*/  ISETP.NE.AND.EX P1, PT, R3, RZ, PT, P1 ;  /* 0x000000ff0300720c */ /* 0x000fe20003f25310 */
[----:B------:R-:W-:Y:S01]  /*1690*/  IMAD.MOV.U32 R3, RZ, RZ, 0x0 ;  /* 0x00000000ff037424 */ /* 0x000fe200078e00ff */
[----:B------:R-:W-:Y:S02]  /*16a0*/  MOV R2, R0 ;  /* 0x0000000000027202 */ /* 0x000fe40000000f00 */
[----:B------:R-:W-:-:S04]  /*16b0*/  SEL R6, R6, R9, P0 ;  /* 0x0000000906067207 */ /* 0x000fc80000000000 */
[----:B------:R-:W-:Y:S01]  /*16c0*/  SEL R6, R6, 0xffffffff, P1 ;  /* 0xffffffff06067807 */ /* 0x000fe20000800000 */
[----:B------:R-:W-:Y:S06]  /*16d0*/  RET.REL.NODEC R2 `(_Z6d_gemmPdS_S_mmmddbb) ;  /* 0xffffffe802487950 */ /* 0x000fec0003c3ffff */
.L_x_7:
[----:B------:R-:W-:-:S00]  /*16e0*/  BRA `(.L_x_7) ;  /* 0xfffffffc00fc7947 */ /* 0x000fc0000383ffff */
[----:B------:R-:W-:-:S00]  /*16f0*/  NOP ;  /* 0x0000000000007918 */ /* 0x000fc00000000000 */
        /* <DEDUP_REMOVED lines=8> */
.L_x_8:


//--------------------- .nv.shared.reserved.0     --------------------------
	.section	.nv.shared.reserved.0,"aw",@nobits
	.weak		__nv_reservedSMEM_offset_0_alias
	.size		__nv_reservedSMEM_offset_0_alias, 0, 64
	.other		__nv_reservedSMEM_offset_0_alias,@"STO_CUDA_RESERVED_SHARED STV_DEFAULT"
__nv_reservedSMEM_offset_0_alias:
	.zero		0
	.zero		64


//--------------------- .nv.constant0._Z6d_gemmPdS_S_mmmddbb --------------------------
	.section	.nv.constant0._Z6d_gemmPdS_S_mmmddbb,"a",@progbits
	.sectionflags	@""
	.align	4
.nv.constant0._Z6d_gemmPdS_S_mmmddbb:
	.zero		962


//--------------------- SYMBOLS --------------------------

	.type		.nv.reservedSmem.offset0,@object
	.size		.nv.reservedSmem.offset0,0x4
